//
// Generated by NVIDIA NVVM Compiler
//
// Compiler Build ID: CL-36424714
// Cuda compilation tools, release 13.0, V13.0.88
// Based on NVVM 20.0.0
//

.version 9.0
.target sm_100
.address_size 64

	// .globl	_Z11write_valuePi

.visible .entry _Z11write_valuePi(
	.param .u64 .ptr .align 1 _Z11write_valuePi_param_0
)
{
	.reg .b32 	%r<2>;
	.reg .b64 	%rd<3>;

	ld.param.u64 	%rd1, [_Z11write_valuePi_param_0];
	cvta.to.global.u64 	%rd2, %rd1;
	mov.b32 	%r1, 1337;
	st.global.u32 	[%rd2], %r1;
	ret;

}


// ===== COMPILED SASS (sm_100) =====

	.target	sm_100

	.elftype	@"ET_EXEC"


//--------------------- .note.nv.tkinfo           --------------------------
	.section	.note.nv.tkinfo,"",@"SHT_NOTE"
	.sectionflags	@"SHF_NOTE_NV_TKINFO"
	.tkinfo
        /*0018*/ 	.word	0x00000002
        /*0030*/ 	.string	""
        /*0030*/ 	.string	"ptxas"
        /*0030*/ 	.string	"Cuda compilation tools, release 13.0, V13.0.88"
        /*0030*/ 	.string	"Build cuda_13.0.r13.0/compiler.36424714_0"
        /*0030*/ 	.string	"-arch sm_100 -m 64 "



//--------------------- .note.nv.cuinfo           --------------------------
	.section	.note.nv.cuinfo,"",@"SHT_NOTE"
	.sectionflags	@"SHF_NOTE_NV_CUINFO"
        /*0018*/ 	.short	0x0002
        /*001a*/ 	.short	0x0064
        /*001c*/ 	.short	0x0082
	.zero		2


//--------------------- .nv.info                  --------------------------
	.section	.nv.info,"",@"SHT_CUDA_INFO"
	.align	4


	//----- nvinfo : EIATTR_REGCOUNT
	.align		4
        /*0000*/ 	.byte	0x04, 0x2f
        /*0002*/ 	.short	(.L_1 - .L_0)
	.align		4
.L_0:
        /*0004*/ 	.word	index@(_Z11write_valuePi)
        /*0008*/ 	.word	0x00000008


	//----- nvinfo : EIATTR_FRAME_SIZE
	.align		4
.L_1:
        /*000c*/ 	.byte	0x04, 0x11
        /*000e*/ 	.short	(.L_3 - .L_2)
	.align		4
.L_2:
        /*0010*/ 	.word	index@(_Z11write_valuePi)
        /*0014*/ 	.word	0x00000000


	//----- nvinfo : EIATTR_MIN_STACK_SIZE
	.align		4
.L_3:
        /*0018*/ 	.byte	0x04, 0x12
        /*001a*/ 	.short	(.L_5 - .L_4)
	.align		4
.L_4:
        /*001c*/ 	.word	index@(_Z11write_valuePi)
        /*0020*/ 	.word	0x00000000
.L_5:


//--------------------- .nv.compat                --------------------------
	.section	.nv.compat,"",@"SHT_CUDA_COMPAT_INFO"
	.align	4
        /*0000*/ 	.byte	0x02, 0x09, 0x00, 0x00, 0x02, 0x02, 0x01, 0x00, 0x02, 0x05, 0x05, 0x00, 0x03, 0x07, 0x01, 0x01
        /*0010*/ 	.byte	0x02, 0x03, 0x00, 0x00, 0x02, 0x06, 0x01, 0x00, 0x04, 0x0b, 0x08, 0x00, 0x09, 0x00, 0x00, 0x00
        /*0020*/ 	.byte	0x00, 0x00, 0x00, 0x00


//--------------------- .nv.info._Z11write_valuePi --------------------------
	.section	.nv.info._Z11write_valuePi,"",@"SHT_CUDA_INFO"
	.sectionflags	@""
	.align	4


	//----- nvinfo : EIATTR_CUDA_API_VERSION
	.align		4
        /*0000*/ 	.byte	0x04, 0x37
        /*0002*/ 	.short	(.L_7 - .L_6)
.L_6:
        /*0004*/ 	.word	0x00000082


	//----- nvinfo : EIATTR_KPARAM_INFO
	.align		4
.L_7:
        /*0008*/ 	.byte	0x04, 0x17
        /*000a*/ 	.short	(.L_9 - .L_8)
.L_8:
        /*000c*/ 	.word	0x00000000
        /*0010*/ 	.short	0x0000
        /*0012*/ 	.short	0x0000
        /*0014*/ 	.byte	0x00, 0xf5, 0x21, 0x00


	//----- nvinfo : EIATTR_SPARSE_MMA_MASK
	.align		4
.L_9:
        /*0018*/ 	.byte	0x03, 0x50
        /*001a*/ 	.short	0x0000


	//----- nvinfo : EIATTR_MAXREG_COUNT
	.align		4
        /*001c*/ 	.byte	0x03, 0x1b
        /*001e*/ 	.short	0x00ff


	//----- nvinfo : EIATTR_MERCURY_ISA_VERSION
	.align		4
        /*0020*/ 	.byte	0x03, 0x5f
        /*0022*/ 	.short	0x0101


	//----- nvinfo : EIATTR_VRC_CTA_INIT_COUNT
	.align		4
        /*0024*/ 	.byte	0x02, 0x4a
	.zero		1
	.zero		1


	//----- nvinfo : EIATTR_EXIT_INSTR_OFFSETS
	.align		4
        /*0028*/ 	.byte	0x04, 0x1c
        /*002a*/ 	.short	(.L_11 - .L_10)


	//   ....[0]....
.L_10:
        /*002c*/ 	.word	0x00000050


	//----- nvinfo : EIATTR_CBANK_PARAM_SIZE
	.align		4
.L_11:
        /*0030*/ 	.byte	0x03, 0x19
        /*0032*/ 	.short	0x0008


	//----- nvinfo : EIATTR_PARAM_CBANK
	.align		4
        /*0034*/ 	.byte	0x04, 0x0a
        /*0036*/ 	.short	(.L_13 - .L_12)
	.align		4
.L_12:
        /*0038*/ 	.word	index@(.nv.constant0._Z11write_valuePi)
        /*003c*/ 	.short	0x0380
        /*003e*/ 	.short	0x0008


	//----- nvinfo : EIATTR_SW_WAR
	.align		4
.L_13:
        /*0040*/ 	.byte	0x04, 0x36
        /*0042*/ 	.short	(.L_15 - .L_14)
.L_14:
        /*0044*/ 	.word	0x00000008
.L_15:


//--------------------- .nv.callgraph             --------------------------
	.section	.nv.callgraph,"",@"SHT_CUDA_CALLGRAPH"
	.align	4
	.sectionentsize	8
	.align		4
        /*0000*/ 	.word	0x00000000
	.align		4
        /*0004*/ 	.word	0xffffffff
	.align		4
        /*0008*/ 	.word	0x00000000
	.align		4
        /*000c*/ 	.word	0xfffffffe
	.align		4
        /*0010*/ 	.word	0x00000000
	.align		4
        /*0014*/ 	.word	0xfffffffd
	.align		4
        /*0018*/ 	.word	0x00000000
	.align		4
        /*001c*/ 	.word	0xfffffffc


//--------------------- .text._Z11write_valuePi   --------------------------
	.section	.text._Z11write_valuePi,"ax",@progbits
	.align	128
        .global         _Z11write_valuePi
        .type           _Z11write_valuePi,@function
        .size           _Z11write_valuePi,(.L_x_1 - _Z11write_valuePi)
        .other          _Z11write_valuePi,@"STO_CUDA_ENTRY STV_DEFAULT"
_Z11write_valuePi:
.text._Z11write_valuePi:
[----:B------:R-:W-:Y:S08]  /*0000*/  LDC R1, c[0x0][0x37c] ;  /* 0x0000df00ff017b82 */ /* 0x000ff00000000800 */
[----:B------:R-:W0:Y:S01]  /*0010*/  LDC.64 R2, c[0x0][0x380] ;  /* 0x0000e000ff027b82 */ /* 0x000e220000000a00 */
[----:B------:R-:W0:Y:S01]  /*0020*/  LDCU.64 UR4, c[0x0][0x358] ;  /* 0x00006b00ff0477ac */ /* 0x000e220008000a00 */
[----:B------:R-:W-:-:S05]  /*0030*/  HFMA2 R5, -RZ, RZ, 0, 7.9691410064697265625e-05 ;  /* 0x00000539ff057431 */ /* 0x000fca00000001ff */
[----:B0-----:R-:W-:Y:S01]  /*0040*/  STG.E desc[UR4][R2.64], R5 ;  /* 0x0000000502007986 */ /* 0x001fe2000c101904 */
[----:B------:R-:W-:Y:S05]  /*0050*/  EXIT ;  /* 0x000000000000794d */ /* 0x000fea0003800000 */
.L_x_0:
[----:B------:R-:W-:-:S00]  /*0060*/  BRA `(.L_x_0) ;  /* 0xfffffffc00fc7947 */ /* 0x000fc0000383ffff */
[----:B------:R-:W-:-:S00]  /*0070*/  NOP ;  /* 0x0000000000007918 */ /* 0x000fc00000000000 */
        /* <DEDUP_REMOVED lines=8> */
.L_x_1:


//--------------------- .nv.shared.reserved.0     --------------------------
	.section	.nv.shared.reserved.0,"aw",@nobits
	.weak		__nv_reservedSMEM_offset_0_alias
	.size		__nv_reservedSMEM_offset_0_alias, 0, 64
	.other		__nv_reservedSMEM_offset_0_alias,@"STO_CUDA_RESERVED_SHARED STV_DEFAULT"
__nv_reservedSMEM_offset_0_alias:
	.zero		0
	.zero		64


//--------------------- .nv.constant0._Z11write_valuePi --------------------------
	.section	.nv.constant0._Z11write_valuePi,"a",@progbits
	.sectionflags	@""
	.align	4
.nv.constant0._Z11write_valuePi:
	.zero		904


//--------------------- SYMBOLS --------------------------

	.type		.nv.reservedSmem.offset0,@object
	.size		.nv.reservedSmem.offset0,0x4
